	.headerflags	@"EF_CUDA_TEXMODE_UNIFIED EF_CUDA_64BIT_ADDRESS EF_CUDA_ACCELERATORS EF_CUDA_SM90 EF_CUDA_VIRTUAL_SM(EF_CUDA_SM90)"
	.elftype	@"ET_EXEC"


//--------------------- .nv.info                  --------------------------
	.section	.nv.info,"",@"SHT_CUDA_INFO"
	.align	4


	//----- nvinfo : EIATTR_REGCOUNT
	.align		4
        /*0000*/ 	.byte	0x04, 0x2f
        /*0002*/ 	.short	(.L_3 - .L_2)
	.align		4
.L_2:
        /*0004*/ 	.word	index@(triton_poi_fused_add_mul_pow_reciprocal_sin_0)
        /*0008*/ 	.word	0x00000015


	//----- nvinfo : EIATTR_MIN_STACK_SIZE
	.align		4
.L_3:
        /*000c*/ 	.byte	0x04, 0x12
        /*000e*/ 	.short	(.L_5 - .L_4)
	.align		4
.L_4:
        /*0010*/ 	.word	index@(triton_poi_fused_add_mul_pow_reciprocal_sin_0)
        /*0014*/ 	.word	0x00000020


	//----- nvinfo : EIATTR_FRAME_SIZE
	.align		4
.L_5:
        /*0018*/ 	.byte	0x04, 0x11
        /*001a*/ 	.short	(.L_7 - .L_6)
	.align		4
.L_6:
        /*001c*/ 	.word	index@(triton_poi_fused_add_mul_pow_reciprocal_sin_0)
        /*0020*/ 	.word	0x00000020


	//----- nvinfo : EIATTR_MIN_STACK_SIZE
	.align		4
.L_7:
        /*0024*/ 	.byte	0x04, 0x12
        /*0026*/ 	.short	(.L_9 - .L_8)
	.align		4
.L_8:
        /*0028*/ 	.word	index@(triton_poi_fused_add_mul_pow_reciprocal_sin_0)
        /*002c*/ 	.word	0x00000020
.L_9:


//--------------------- .nv.info.triton_poi_fused_add_mul_pow_reciprocal_sin_0 --------------------------
	.section	.nv.info.triton_poi_fused_add_mul_pow_reciprocal_sin_0,"",@"SHT_CUDA_INFO"
	.sectionflags	@""
	.align	4


	//----- nvinfo : EIATTR_CUDA_API_VERSION
	.align		4
        /*0000*/ 	.byte	0x04, 0x37
        /*0002*/ 	.short	(.L_11 - .L_10)
.L_10:
        /*0004*/ 	.word	0x0000007c


	//----- nvinfo : EIATTR_KPARAM_INFO
	.align		4
.L_11:
        /*0008*/ 	.byte	0x04, 0x17
        /*000a*/ 	.short	(.L_13 - .L_12)
.L_12:
        /*000c*/ 	.word	0x00000000
        /*0010*/ 	.short	0x0003
        /*0012*/ 	.short	0x0018
        /*0014*/ 	.byte	0x00, 0xf0, 0x11, 0x00


	//----- nvinfo : EIATTR_KPARAM_INFO
	.align		4
.L_13:
        /*0018*/ 	.byte	0x04, 0x17
        /*001a*/ 	.short	(.L_15 - .L_14)
.L_14:
        /*001c*/ 	.word	0x00000000
        /*0020*/ 	.short	0x0002
        /*0022*/ 	.short	0x0010
        /*0024*/ 	.byte	0x00, 0xf4, 0x21, 0x00


	//----- nvinfo : EIATTR_KPARAM_INFO
	.align		4
.L_15:
        /*0028*/ 	.byte	0x04, 0x17
        /*002a*/ 	.short	(.L_17 - .L_16)
.L_16:
        /*002c*/ 	.word	0x00000000
        /*0030*/ 	.short	0x0001
        /*0032*/ 	.short	0x0008
        /*0034*/ 	.byte	0x00, 0xf4, 0x21, 0x00


	//----- nvinfo : EIATTR_KPARAM_INFO
	.align		4
.L_17:
        /*0038*/ 	.byte	0x04, 0x17
        /*003a*/ 	.short	(.L_19 - .L_18)
.L_18:
        /*003c*/ 	.word	0x00000000
        /*0040*/ 	.short	0x0000
        /*0042*/ 	.short	0x0000
        /*0044*/ 	.byte	0x00, 0xf4, 0x21, 0x00


	//----- nvinfo : EIATTR_SPARSE_MMA_MASK
	.align		4
.L_19:
        /*0048*/ 	.byte	0x03, 0x50
        /*004a*/ 	.short	0x0000


	//----- nvinfo : EIATTR_MAXREG_COUNT
	.align		4
        /*004c*/ 	.byte	0x03, 0x1b
        /*004e*/ 	.short	0x00ff


	//----- nvinfo : EIATTR_EXIT_INSTR_OFFSETS
	.align		4
        /*0050*/ 	.byte	0x04, 0x1c
        /*0052*/ 	.short	(.L_21 - .L_20)


	//   ....[0]....
.L_20:
        /*0054*/ 	.word	0x00000e50


	//   ....[1]....
        /*0058*/ 	.word	0x00000e70


	//----- nvinfo : EIATTR_REQNTID
	.align		4
.L_21:
        /*005c*/ 	.byte	0x04, 0x10
        /*005e*/ 	.short	(.L_23 - .L_22)
.L_22:
        /*0060*/ 	.word	0x00000080
        /*0064*/ 	.word	0x00000001
        /*0068*/ 	.word	0x00000001


	//----- nvinfo : EIATTR_CRS_STACK_SIZE
	.align		4
.L_23:
        /*006c*/ 	.byte	0x04, 0x1e
        /*006e*/ 	.short	(.L_25 - .L_24)
.L_24:
        /*0070*/ 	.word	0x00000000


	//----- nvinfo : EIATTR_CBANK_PARAM_SIZE
	.align		4
.L_25:
        /*0074*/ 	.byte	0x03, 0x19
        /*0076*/ 	.short	0x001c


	//----- nvinfo : EIATTR_PARAM_CBANK
	.align		4
        /*0078*/ 	.byte	0x04, 0x0a
        /*007a*/ 	.short	(.L_27 - .L_26)
	.align		4
.L_26:
        /*007c*/ 	.word	index@(.nv.constant0.triton_poi_fused_add_mul_pow_reciprocal_sin_0)
        /*0080*/ 	.short	0x0210
        /*0082*/ 	.short	0x001c


	//----- nvinfo : EIATTR_SW_WAR
	.align		4
.L_27:
        /*0084*/ 	.byte	0x04, 0x36
        /*0086*/ 	.short	(.L_29 - .L_28)
.L_28:
        /*0088*/ 	.word	0x00000008
.L_29:


//--------------------- .nv.callgraph             --------------------------
	.section	.nv.callgraph,"",@"SHT_CUDA_CALLGRAPH"
	.align	4
	.sectionentsize	8
	.align		4
        /*0000*/ 	.word	0x00000000
	.align		4
        /*0004*/ 	.word	0xffffffff
	.align		4
        /*0008*/ 	.word	0x00000000
	.align		4
        /*000c*/ 	.word	0xfffffffe
	.align		4
        /*0010*/ 	.word	0x00000000
	.align		4
        /*0014*/ 	.word	0xfffffffd
	.align		4
        /*0018*/ 	.word	0x00000000
	.align		4
        /*001c*/ 	.word	0xfffffffc


//--------------------- .nv.constant4             --------------------------
	.section	.nv.constant4,"a",@progbits
	.align	8
	.align		8
.nv.constant4:
        /*0000*/ 	.dword	_$_str
	.align		8
        /*0008*/ 	.dword	__cudart_i2opi_f


//--------------------- .text.triton_poi_fused_add_mul_pow_reciprocal_sin_0 --------------------------
	.section	.text.triton_poi_fused_add_mul_pow_reciprocal_sin_0,"ax",@progbits
	.align	128
        .global         triton_poi_fused_add_mul_pow_reciprocal_sin_0
        .type           triton_poi_fused_add_mul_pow_reciprocal_sin_0,@function
        .size           triton_poi_fused_add_mul_pow_reciprocal_sin_0,(.L_x_7 - triton_poi_fused_add_mul_pow_reciprocal_sin_0)
        .other          triton_poi_fused_add_mul_pow_reciprocal_sin_0,@"STO_CUDA_ENTRY STV_DEFAULT"
triton_poi_fused_add_mul_pow_reciprocal_sin_0:
.text.triton_poi_fused_add_mul_pow_reciprocal_sin_0:
[----:B------:R-:W0:Y:S01]  /*0000*/  LDC R1, c[0x0][0x28] ;  /* 0x00000a00ff017b82 */ /* 0x000e220000000800 */
[----:B------:R-:W1:Y:S07]  /*0010*/  S2R R0, SR_TID.X ;  /* 0x0000000000007919 */ /* 0x000e6e0000002100 */
[----:B------:R-:W2:Y:S01]  /*0020*/  LDC.64 R4, c[0x0][0x218] ;  /* 0x00008600ff047b82 */ /* 0x000ea20000000a00 */
[----:B------:R-:W-:Y:S02]  /*0030*/  CS2R R8, SRZ ;  /* 0x0000000000087805 */ /* 0x000fe4000001ff00 */
[----:B------:R-:W-:Y:S01]  /*0040*/  CS2R R12, SRZ ;  /* 0x00000000000c7805 */ /* 0x000fe2000001ff00 */
[----:B------:R-:W3:Y:S01]  /*0050*/  S2R R11, SR_CTAID.X ;  /* 0x00000000000b7919 */ /* 0x000ee20000002500 */
[----:B------:R-:W-:Y:S01]  /*0060*/  ULDC.64 UR4, c[0x0][0x208] ;  /* 0x0000820000047ab9 */ /* 0x000fe20000000a00 */
[----:B0-----:R-:W-:-:S02]  /*0070*/  VIADD R1, R1, 0xffffffe0 ;  /* 0xffffffe001017836 */ /* 0x001fc40000000000 */
[----:B-1----:R-:W-:Y:S01]  /*0080*/  IMAD.SHL.U32 R0, R0, 0x2, RZ ;  /* 0x0000000200007824 */ /* 0x002fe200078e00ff */
[----:B---3--:R-:W-:-:S04]  /*0090*/  SHF.R.S32.HI R2, RZ, 0x17, R11 ;  /* 0x00000017ff027819 */ /* 0x008fc8000001140b */
[----:B------:R-:W-:Y:S02]  /*00a0*/  LOP3.LUT R0, R0, 0xfe, RZ, 0xc0, !PT ;  /* 0x000000fe00007812 */ /* 0x000fe400078ec0ff */
[----:B------:R-:W-:-:S03]  /*00b0*/  SGXT R2, R2, 0x1 ;  /* 0x000000010202781a */ /* 0x000fc60000000200 */
[----:B------:R-:W-:-:S05]  /*00c0*/  IMAD R11, R11, 0x100, R0 ;  /* 0x000001000b0b7824 */ /* 0x000fca00078e0200 */
[----:B------:R-:W-:Y:S02]  /*00d0*/  LEA.HI R0, R2, R11, RZ, 0x2 ;  /* 0x0000000b02007211 */ /* 0x000fe400078f10ff */
[----:B------:R-:W0:Y:S01]  /*00e0*/  LDC.64 R2, c[0x0][0x210] ;  /* 0x00008400ff027b82 */ /* 0x000e220000000a00 */
[----:B------:R-:W-:Y:S02]  /*00f0*/  ISETP.GE.AND P1, PT, R11, 0x100, PT ;  /* 0x000001000b00780c */ /* 0x000fe40003f26270 */
[--C-:B------:R-:W-:Y:S02]  /*0100*/  SHF.R.S32.HI R6, RZ, 0x2, R0.reuse ;  /* 0x00000002ff067819 */ /* 0x100fe40000011400 */
[----:B------:R-:W-:-:S04]  /*0110*/  SHF.R.S32.HI R7, RZ, 0x1f, R0 ;  /* 0x0000001fff077819 */ /* 0x000fc80000011400 */
[----:B------:R-:W-:-:S04]  /*0120*/  LEA.HI R7, R7, R6, RZ, 0x4 ;  /* 0x0000000607077211 */ /* 0x000fc800078f20ff */
[----:B------:R-:W-:-:S05]  /*0130*/  LOP3.LUT R7, R7, 0xfffffff0, RZ, 0xc0, !PT ;  /* 0xfffffff007077812 */ /* 0x000fca00078ec0ff */
[----:B------:R-:W-:-:S04]  /*0140*/  IMAD.IADD R7, R6, 0x1, -R7 ;  /* 0x0000000106077824 */ /* 0x000fc800078e0a07 */
[----:B--2---:R-:W-:-:S04]  /*0150*/  IMAD.WIDE R4, R7, 0x4, R4 ;  /* 0x0000000407047825 */ /* 0x004fc800078e0204 */
[----:B0-----:R-:W-:Y:S01]  /*0160*/  IMAD.WIDE R2, R11, 0x4, R2 ;  /* 0x000000040b027825 */ /* 0x001fe200078e0202 */
[----:B------:R-:W2:Y:S04]  /*0170*/  @!P1 LDG.E.EL R13, desc[UR4][R4.64] ;  /* 0x00000004040d9981 */ /* 0x000ea8000c2e1900 */
[----:B------:R-:W2:Y:S04]  /*0180*/  @!P1 LDG.E.64 R8, desc[UR4][R2.64] ;  /* 0x0000000402089981 */ /* 0x000ea8000c1e1b00 */
[----:B------:R0:W5:Y:S01]  /*0190*/  @!P1 LDG.E.EL R12, desc[UR4][R4.64] ;  /* 0x00000004040c9981 */ /* 0x000162000c2e1900 */
[----:B------:R-:W-:Y:S01]  /*01a0*/  BSSY B0, `(.L_x_0) ;  /* 0x0000047000007945 */ /* 0x000fe20003800000 */
[----:B--2---:R-:W-:-:S04]  /*01b0*/  FMUL R10, R13, R8 ;  /* 0x000000080d0a7220 */ /* 0x004fc80000400000 */
[----:B------:R-:W-:-:S06]  /*01c0*/  FMUL R0, R10, 0.63661974668502807617 ;  /* 0x3f22f9830a007820 */ /* 0x000fcc0000400000 */
[----:B------:R-:W1:Y:S01]  /*01d0*/  F2I.FTZ.NTZ R0, R0 ;  /* 0x0000000000007305 */ /* 0x000e620000213100 */
[----:B------:R-:W-:-:S05]  /*01e0*/  FADD.FTZ R14, |R10|, -RZ ;  /* 0x800000ff0a0e7221 */ /* 0x000fca0000010200 */
[----:B------:R-:W-:Y:S02]  /*01f0*/  FSETP.GE.AND P0, PT, R14, 105615, PT ;  /* 0x47ce47800e00780b */ /* 0x000fe40003f06000 */
[----:B-1----:R-:W-:-:S05]  /*0200*/  I2FP.F32.S32 R7, R0 ;  /* 0x0000000000077245 */ /* 0x002fca0000201400 */
[----:B------:R-:W-:-:S04]  /*0210*/  FFMA.FTZ R6, R7, -1.5707962512969970703, R10 ;  /* 0xbfc90fda07067823 */ /* 0x000fc8000001000a */
[----:B------:R-:W-:-:S04]  /*0220*/  FFMA.FTZ R6, R7, -7.5497894158615963534e-08, R6 ;  /* 0xb3a2216807067823 */ /* 0x000fc80000010006 */
[----:B------:R-:W-:Y:S01]  /*0230*/  FFMA.FTZ R6, R7, -5.3903029534742383927e-15, R6 ;  /* 0xa7c234c507067823 */ /* 0x000fe20000010006 */
[----:B0-----:R-:W-:Y:S06]  /*0240*/  @!P0 BRA `(.L_x_1) ;  /* 0x0000000000f08947 */ /* 0x001fec0003800000 */
[----:B------:R-:W-:-:S13]  /*0250*/  FSETP.NEU.AND P0, PT, R14, +INF , PT ;  /* 0x7f8000000e00780b */ /* 0x000fda0003f0d000 */
[----:B------:R-:W-:Y:S01]  /*0260*/  @!P0 FMUL.FTZ R6, RZ, R10 ;  /* 0x0000000aff068220 */ /* 0x000fe20000410000 */
[----:B------:R-:W-:Y:S01]  /*0270*/  @!P0 IMAD.MOV.U32 R0, RZ, RZ, RZ ;  /* 0x000000ffff008224 */ /* 0x000fe200078e00ff */
[----:B------:R-:W-:Y:S06]  /*0280*/  @!P0 BRA `(.L_x_1) ;  /* 0x0000000000e08947 */ /* 0x000fec0003800000 */
[----:B------:R-:W-:Y:S01]  /*0290*/  SHF.R.U32.HI R17, RZ, 0x17, R10 ;  /* 0x00000017ff117819 */ /* 0x000fe2000001160a */
[----:B------:R-:W-:Y:S01]  /*02a0*/  IMAD.SHL.U32 R3, R10, 0x100, RZ ;  /* 0x000001000a037824 */ /* 0x000fe200078e00ff */
[----:B------:R-:W-:Y:S01]  /*02b0*/  HFMA2.MMA R0, -RZ, RZ, 0, 0 ;  /* 0x00000000ff007435 */ /* 0x000fe200000001ff */
[----:B------:R-:W-:Y:S01]  /*02c0*/  IMAD.MOV.U32 R5, RZ, RZ, RZ ;  /* 0x000000ffff057224 */ /* 0x000fe200078e00ff */
[----:B------:R-:W-:Y:S01]  /*02d0*/  LOP3.LUT R2, R17, 0xe0, RZ, 0xc0, !PT ;  /* 0x000000e011027812 */ /* 0x000fe200078ec0ff */
[----:B------:R-:W-:Y:S01]  /*02e0*/  IMAD.MOV.U32 R16, RZ, RZ, RZ ;  /* 0x000000ffff107224 */ /* 0x000fe200078e00ff */
[----:B------:R-:W-:Y:S01]  /*02f0*/  LOP3.LUT R3, R3, 0x80000000, RZ, 0xfc, !PT ;  /* 0x8000000003037812 */ /* 0x000fe200078efcff */
[----:B------:R-:W-:Y:S02]  /*0300*/  ULDC.64 UR6, c[0x4][0x8] ;  /* 0x0100020000067ab9 */ /* 0x000fe40000000a00 */
[----:B------:R-:W-:Y:S02]  /*0310*/  VIADD R4, R2, 0xffffff80 ;  /* 0xffffff8002047836 */ /* 0x000fe40000000000 */
[----:B------:R-:W-:-:S03]  /*0320*/  IMAD.MOV.U32 R2, RZ, RZ, R1 ;  /* 0x000000ffff027224 */ /* 0x000fc600078e0001 */
[----:B------:R-:W-:-:S07]  /*0330*/  SHF.R.U32.HI R4, RZ, 0x5, R4 ;  /* 0x00000005ff047819 */ /* 0x000fce0000011604 */
.L_x_2:
[----:B------:R-:W-:-:S04]  /*0340*/  IADD3 R14, P0, R5, UR6, RZ ;  /* 0x00000006050e7c10 */ /* 0x000fc8000ff1e0ff */
[----:B------:R-:W-:-:S06]  /*0350*/  IADD3.X R15, R16, UR7, RZ, P0, !PT ;  /* 0x00000007100f7c10 */ /* 0x000fcc00087fe4ff */
[----:B------:R-:W2:Y:S01]  /*0360*/  LDG.E.CONSTANT R15, desc[UR4][R14.64] ;  /* 0x000000040e0f7981 */ /* 0x000ea2000c1e9900 */
[----:B------:R-:W-:Y:S01]  /*0370*/  IADD3 R5, P2, R5, 0x4, RZ ;  /* 0x0000000405057810 */ /* 0x000fe20007f5e0ff */
[----:B------:R-:W-:Y:S01]  /*0380*/  IMAD.MOV.U32 R6, RZ, RZ, R0 ;  /* 0x000000ffff067224 */ /* 0x000fe200078e0000 */
[----:B------:R-:W-:Y:S02]  /*0390*/  MOV R7, RZ ;  /* 0x000000ff00077202 */ /* 0x000fe40000000f00 */
[----:B------:R-:W-:Y:S01]  /*03a0*/  ISETP.NE.U32.AND P0, PT, R5, 0x18, PT ;  /* 0x000000180500780c */ /* 0x000fe20003f05070 */
[----:B------:R-:W-:-:S05]  /*03b0*/  IMAD.X R16, RZ, RZ, R16, P2 ;  /* 0x000000ffff107224 */ /* 0x000fca00010e0610 */
[----:B------:R-:W-:Y:S01]  /*03c0*/  ISETP.NE.AND.EX P0, PT, R16, RZ, PT, P0 ;  /* 0x000000ff1000720c */ /* 0x000fe20003f05300 */
[----:B--2---:R-:W-:-:S04]  /*03d0*/  IMAD.WIDE.U32 R6, R3, R15, R6 ;  /* 0x0000000f03067225 */ /* 0x004fc800078e0006 */
[----:B------:R-:W-:Y:S01]  /*03e0*/  IMAD.MOV.U32 R0, RZ, RZ, R7 ;  /* 0x000000ffff007224 */ /* 0x000fe200078e0007 */
[----:B------:R0:W-:Y:S02]  /*03f0*/  STL [R2], R6 ;  /* 0x0000000602007387 */ /* 0x0001e40000100800 */
[----:B0-----:R-:W-:-:S05]  /*0400*/  VIADD R2, R2, 0x4 ;  /* 0x0000000402027836 */ /* 0x001fca0000000000 */
[----:B------:R-:W-:Y:S05]  /*0410*/  @P0 BRA `(.L_x_2) ;  /* 0xfffffffc00c80947 */ /* 0x000fea000383ffff */
[----:B------:R-:W-:Y:S01]  /*0420*/  LOP3.LUT P0, R6, R17, 0x1f, RZ, 0xc0, !PT ;  /* 0x0000001f11067812 */ /* 0x000fe2000780c0ff */
[----:B------:R-:W-:Y:S01]  /*0430*/  IMAD R14, R4, -0x4, R1 ;  /* 0xfffffffc040e7824 */ /* 0x000fe200078e0201 */
[----:B------:R0:W-:Y:S04]  /*0440*/  STL [R1+0x18], R0 ;  /* 0x0000180001007387 */ /* 0x0001e80000100800 */
[----:B------:R-:W2:Y:S04]  /*0450*/  LDL R2, [R14+0x18] ;  /* 0x000018000e027983 */ /* 0x000ea80000100800 */
[----:B------:R-:W3:Y:S04]  /*0460*/  LDL R3, [R14+0x14] ;  /* 0x000014000e037983 */ /* 0x000ee80000100800 */
[----:B------:R-:W4:Y:S01]  /*0470*/  @P0 LDL R7, [R14+0x10] ;  /* 0x000010000e070983 */ /* 0x000f220000100800 */
[----:B------:R-:W-:Y:S01]  /*0480*/  @P0 IADD3 R4, -R6, 0x20, RZ ;  /* 0x0000002006040810 */ /* 0x000fe20007ffe1ff */
[----:B------:R-:W-:Y:S01]  /*0490*/  UMOV UR6, 0x54442d19 ;  /* 0x54442d1900067882 */ /* 0x000fe20000000000 */
[----:B------:R-:W-:Y:S01]  /*04a0*/  UMOV UR7, 0x3bf921fb ;  /* 0x3bf921fb00077882 */ /* 0x000fe20000000000 */
[----:B--2---:R-:W-:-:S02]  /*04b0*/  @P0 SHF.L.U32 R5, R2, R6, RZ ;  /* 0x0000000602050219 */ /* 0x004fc400000006ff */
[----:B---3--:R-:W-:Y:S02]  /*04c0*/  @P0 SHF.L.U32 R6, R3, R6, RZ ;  /* 0x0000000603060219 */ /* 0x008fe400000006ff */
[-C--:B----4-:R-:W-:Y:S02]  /*04d0*/  @P0 SHF.R.U32.HI R7, RZ, R4.reuse, R7 ;  /* 0x00000004ff070219 */ /* 0x090fe40000011607 */
[----:B------:R-:W-:-:S03]  /*04e0*/  @P0 SHF.R.U32.HI R4, RZ, R4, R3 ;  /* 0x00000004ff040219 */ /* 0x000fc60000011603 */
[----:B------:R-:W-:Y:S02]  /*04f0*/  @P0 IMAD.IADD R3, R6, 0x1, R7 ;  /* 0x0000000106030824 */ /* 0x000fe400078e0207 */
[----:B------:R-:W-:-:S05]  /*0500*/  @P0 IMAD.IADD R2, R5, 0x1, R4 ;  /* 0x0000000105020824 */ /* 0x000fca00078e0204 */
[C---:B------:R-:W-:Y:S02]  /*0510*/  SHF.L.W.U32.HI R15, R3.reuse, 0x2, R2 ;  /* 0x00000002030f7819 */ /* 0x040fe40000010e02 */
[----:B------:R-:W-:Y:S02]  /*0520*/  SHF.L.U32 R3, R3, 0x2, RZ ;  /* 0x0000000203037819 */ /* 0x000fe400000006ff */
[----:B0-----:R-:W-:-:S04]  /*0530*/  SHF.R.S32.HI R0, RZ, 0x1f, R15 ;  /* 0x0000001fff007819 */ /* 0x001fc8000001140f */
[C---:B------:R-:W-:Y:S02]  /*0540*/  LOP3.LUT R6, R0.reuse, R3, RZ, 0x3c, !PT ;  /* 0x0000000300067212 */ /* 0x040fe400078e3cff */
[----:B------:R-:W-:-:S04]  /*0550*/  LOP3.LUT R7, R0, R15, RZ, 0x3c, !PT ;  /* 0x0000000f00077212 */ /* 0x000fc800078e3cff */
[----:B------:R-:W0:Y:S01]  /*0560*/  I2F.F64.S64 R4, R6 ;  /* 0x0000000600047312 */ /* 0x000e220000301c00 */
[----:B------:R-:W-:Y:S02]  /*0570*/  ISETP.GE.AND P0, PT, R10, RZ, PT ;  /* 0x000000ff0a00720c */ /* 0x000fe40003f06270 */
[----:B------:R-:W-:Y:S01]  /*0580*/  SHF.R.U32.HI R0, RZ, 0x1e, R2 ;  /* 0x0000001eff007819 */ /* 0x000fe20000011602 */
[----:B0-----:R-:W-:-:S03]  /*0590*/  DMUL R4, R4, UR6 ;  /* 0x0000000604047c28 */ /* 0x001fc60008000000 */
[C---:B------:R-:W-:Y:S02]  /*05a0*/  LEA.HI R0, R15.reuse, R0, RZ, 0x1 ;  /* 0x000000000f007211 */ /* 0x040fe400078f08ff */
[----:B------:R-:W-:-:S05]  /*05b0*/  LOP3.LUT R10, R15, R10, RZ, 0x3c, !PT ;  /* 0x0000000a0f0a7212 */ /* 0x000fca00078e3cff */
[----:B------:R-:W0:Y:S01]  /*05c0*/  F2F.F32.F64 R4, R4 ;  /* 0x0000000400047310 */ /* 0x000e220000301000 */
[----:B------:R-:W-:Y:S01]  /*05d0*/  ISETP.GE.AND P2, PT, R10, RZ, PT ;  /* 0x000000ff0a00720c */ /* 0x000fe20003f46270 */
[----:B------:R-:W-:-:S04]  /*05e0*/  IMAD.MOV R2, RZ, RZ, -R0 ;  /* 0x000000ffff027224 */ /* 0x000fc800078e0a00 */
[----:B------:R-:W-:Y:S01]  /*05f0*/  @!P0 IMAD.MOV.U32 R0, RZ, RZ, R2 ;  /* 0x000000ffff008224 */ /* 0x000fe200078e0002 */
[----:B0-----:R-:W-:-:S07]  /*0600*/  FSEL R6, -R4, R4, !P2 ;  /* 0x0000000404067208 */ /* 0x001fce0005000100 */
.L_x_1:
[----:B------:R-:W-:Y:S05]  /*0610*/  BSYNC B0 ;  /* 0x0000000000007941 */ /* 0x000fea0003800000 */
.L_x_0:
[----:B------:R-:W-:Y:S01]  /*0620*/  LOP3.LUT R2, R0, 0x1, RZ, 0xc0, !PT ;  /* 0x0000000100027812 */ /* 0x000fe200078ec0ff */
[----:B-----5:R-:W-:Y:S01]  /*0630*/  FMUL R14, R12, R9 ;  /* 0x000000090c0e7220 */ /* 0x020fe20000400000 */
[----:B------:R-:W-:Y:S01]  /*0640*/  FMUL.FTZ R10, R6, R6 ;  /* 0x00000006060a7220 */ /* 0x000fe20000410000 */
[----:B------:R-:W-:Y:S01]  /*0650*/  LOP3.LUT P2, RZ, R0, 0x2, RZ, 0xc0, !PT ;  /* 0x0000000200ff7812 */ /* 0x000fe2000784c0ff */
[----:B------:R-:W-:Y:S01]  /*0660*/  IMAD.MOV.U32 R4, RZ, RZ, 0x3c0885e4 ;  /* 0x3c0885e4ff047424 */ /* 0x000fe200078e00ff */
[----:B------:R-:W-:Y:S01]  /*0670*/  ISETP.NE.U32.AND P0, PT, R2, 0x1, PT ;  /* 0x000000010200780c */ /* 0x000fe20003f05070 */
[----:B------:R-:W-:Y:S01]  /*0680*/  FMUL R2, R14, 0.63661974668502807617 ;  /* 0x3f22f9830e027820 */ /* 0x000fe20000400000 */
[----:B------:R-:W-:Y:S01]  /*0690*/  IMAD.MOV.U32 R3, RZ, RZ, -0x46b2bead ;  /* 0xb94d4153ff037424 */ /* 0x000fe200078e00ff */
[----:B------:R-:W-:Y:S01]  /*06a0*/  BSSY B0, `(.L_x_3) ;  /* 0x0000050000007945 */ /* 0x000fe20003800000 */
[----:B------:R-:W-:Y:S01]  /*06b0*/  FSEL R0, R6, 1, P0 ;  /* 0x3f80000006007808 */ /* 0x000fe20000000000 */
[----:B------:R-:W-:-:S02]  /*06c0*/  FADD.FTZ R6, |R14|, -RZ ;  /* 0x800000ff0e067221 */ /* 0x000fc40000010200 */
[----:B------:R-:W0:Y:S02]  /*06d0*/  F2I.FTZ.NTZ R2, R2 ;  /* 0x0000000200027305 */ /* 0x000e240000213100 */
[----:B------:R-:W-:-:S04]  /*06e0*/  FFMA.FTZ R7, R10, R0, RZ ;  /* 0x000000000a077223 */ /* 0x000fc800000100ff */
[----:B------:R-:W-:Y:S01]  /*06f0*/  @!P0 IMAD.MOV.U32 R5, RZ, RZ, 0x37cbac00 ;  /* 0x37cbac00ff058424 */ /* 0x000fe200078e00ff */
[----:B------:R-:W-:-:S03]  /*0700*/  @!P0 MOV R4, 0x3d2aaabb ;  /* 0x3d2aaabb00048802 */ /* 0x000fc60000000f00 */
[----:B------:R-:W-:Y:S01]  /*0710*/  @!P0 FFMA.FTZ R3, R10, R5, -0.0013887860113754868507 ;  /* 0xbab607ed0a038423 */ /* 0x000fe20000010005 */
[----:B------:R-:W-:Y:S02]  /*0720*/  IMAD.MOV.U32 R5, RZ, RZ, -0x41d55558 ;  /* 0xbe2aaaa8ff057424 */ /* 0x000fe400078e00ff */
[----:B------:R-:W-:Y:S01]  /*0730*/  @!P0 IMAD.MOV.U32 R5, RZ, RZ, -0x41000001 ;  /* 0xbeffffffff058424 */ /* 0x000fe200078e00ff */
[----:B------:R-:W-:Y:S01]  /*0740*/  FSETP.GE.AND P0, PT, R6, 105615, PT ;  /* 0x47ce47800600780b */ /* 0x000fe20003f06000 */
[----:B------:R-:W-:Y:S01]  /*0750*/  FFMA.FTZ R4, R10, R3, R4 ;  /* 0x000000030a047223 */ /* 0x000fe20000010004 */
[----:B0-----:R-:W-:-:S03]  /*0760*/  I2FP.F32.S32 R3, R2 ;  /* 0x0000000200037245 */ /* 0x001fc60000201400 */
[----:B------:R-:W-:Y:S02]  /*0770*/  FFMA.FTZ R5, R10, R4, R5 ;  /* 0x000000040a057223 */ /* 0x000fe40000010005 */
[----:B------:R-:W-:Y:S02]  /*0780*/  FFMA.FTZ R4, R3, -1.5707962512969970703, R14 ;  /* 0xbfc90fda03047823 */ /* 0x000fe4000001000e */
[----:B------:R-:W-:Y:S02]  /*0790*/  FFMA.FTZ R0, R7, R5, R0 ;  /* 0x0000000507007223 */ /* 0x000fe40000010000 */
[C---:B------:R-:W-:Y:S02]  /*07a0*/  FFMA.FTZ R4, R3.reuse, -7.5497894158615963534e-08, R4 ;  /* 0xb3a2216803047823 */ /* 0x040fe40000010004 */
[----:B------:R-:W-:Y:S02]  /*07b0*/  @P2 FFMA.FTZ R0, R0, -1, RZ ;  /* 0xbf80000000002823 */ /* 0x000fe400000100ff */
[----:B------:R-:W-:Y:S01]  /*07c0*/  FFMA.FTZ R3, R3, -5.3903029534742383927e-15, R4 ;  /* 0xa7c234c503037823 */ /* 0x000fe20000010004 */
[----:B------:R-:W-:Y:S06]  /*07d0*/  @!P0 BRA `(.L_x_4) ;  /* 0x0000000000f08947 */ /* 0x000fec0003800000 */
        /* <DEDUP_REMOVED lines=15> */
.L_x_5:
[----:B------:R-:W-:-:S04]  /*08d0*/  IADD3 R16, P0, R10, UR6, RZ ;  /* 0x000000060a107c10 */ /* 0x000fc8000ff1e0ff */
[----:B------:R-:W-:-:S06]  /*08e0*/  IADD3.X R17, R15, UR7, RZ, P0, !PT ;  /* 0x000000070f117c10 */ /* 0x000fcc00087fe4ff */
[----:B------:R-:W2:Y:S01]  /*08f0*/  LDG.E.CONSTANT R17, desc[UR4][R16.64] ;  /* 0x0000000410117981 */ /* 0x000ea2000c1e9900 */
[----:B------:R-:W-:Y:S01]  /*0900*/  IADD3 R10, P2, R10, 0x4, RZ ;  /* 0x000000040a0a7810 */ /* 0x000fe20007f5e0ff */
[----:B------:R-:W-:Y:S02]  /*0910*/  IMAD.MOV.U32 R6, RZ, RZ, R2 ;  /* 0x000000ffff067224 */ /* 0x000fe400078e0002 */
[----:B------:R-:W-:Y:S01]  /*0920*/  IMAD.MOV.U32 R7, RZ, RZ, RZ ;  /* 0x000000ffff077224 */ /* 0x000fe200078e00ff */
[----:B------:R-:W-:Y:S02]  /*0930*/  ISETP.NE.U32.AND P0, PT, R10, 0x18, PT ;  /* 0x000000180a00780c */ /* 0x000fe40003f05070 */
[----:B------:R-:W-:-:S04]  /*0940*/  IADD3.X R15, RZ, R15, RZ, P2, !PT ;  /* 0x0000000fff0f7210 */ /* 0x000fc800017fe4ff */
        /* <DEDUP_REMOVED lines=21> */
[C---:B------:R-:W-:Y:S01]  /*0aa0*/  SHF.L.W.U32.HI R15, R4.reuse, 0x2, R3 ;  /* 0x00000002040f7819 */ /* 0x040fe20000010e03 */
[----:B------:R-:W-:-:S03]  /*0ab0*/  IMAD.SHL.U32 R4, R4, 0x4, RZ ;  /* 0x0000000404047824 */ /* 0x000fc600078e00ff */
        /* <DEDUP_REMOVED lines=10> */
[----:B------:R-:W-:Y:S02]  /*0b60*/  IADD3 R3, -R2, RZ, RZ ;  /* 0x000000ff02037210 */ /* 0x000fe40007ffe1ff */
[----:B------:R-:W-:-:S03]  /*0b70*/  ISETP.GE.AND P2, PT, R14, RZ, PT ;  /* 0x000000ff0e00720c */ /* 0x000fc60003f46270 */
[----:B------:R-:W-:Y:S01]  /*0b80*/  @!P0 IMAD.MOV.U32 R2, RZ, RZ, R3 ;  /* 0x000000ffff028224 */ /* 0x000fe200078e0003 */
[----:B0-----:R-:W-:-:S09]  /*0b90*/  FSEL R3, -R4, R4, !P2 ;  /* 0x0000000404037208 */ /* 0x001fd20005000100 */
.L_x_4:
[----:B------:R-:W-:Y:S05]  /*0ba0*/  BSYNC B0 ;  /* 0x0000000000007941 */ /* 0x000fea0003800000 */
.L_x_3:
[----:B------:R-:W-:Y:S01]  /*0bb0*/  FSETP.GT.AND P0, PT, |R13|, 8.50705917302346158658e+37, PT ;  /* 0x7e8000000d00780b */ /* 0x000fe20003f04200 */
[----:B------:R-:W-:Y:S01]  /*0bc0*/  FMUL.FTZ R10, R3, R3 ;  /* 0x00000003030a7220 */ /* 0x000fe20000410000 */
[----:B------:R-:W-:Y:S01]  /*0bd0*/  LOP3.LUT R4, R2, 0x1, RZ, 0xc0, !PT ;  /* 0x0000000102047812 */ /* 0x000fe200078ec0ff */
[----:B------:R-:W-:Y:S01]  /*0be0*/  IMAD.MOV.U32 R5, RZ, RZ, 0x3c0885e4 ;  /* 0x3c0885e4ff057424 */ /* 0x000fe200078e00ff */
[----:B------:R-:W-:Y:S01]  /*0bf0*/  FSETP.GT.AND P2, PT, |R12|, 8.50705917302346158658e+37, PT ;  /* 0x7e8000000c00780b */ /* 0x000fe20003f44200 */
[----:B------:R-:W-:Y:S01]  /*0c00*/  ULDC.64 UR6, c[0x0][0x220] ;  /* 0x0000880000067ab9 */ /* 0x000fe20000000a00 */
[----:B------:R-:W-:Y:S02]  /*0c10*/  FSETP.GEU.AND P3, PT, |R13|, 1.175494350822287508e-38, PT ;  /* 0x008000000d00780b */ /* 0x000fe40003f6e200 */
[----:B------:R-:W-:Y:S01]  /*0c20*/  ISETP.NE.U32.AND P5, PT, R4, 0x1, PT ;  /* 0x000000010400780c */ /* 0x000fe20003fa5070 */
[----:B------:R-:W-:Y:S01]  /*0c30*/  IMAD.MOV.U32 R4, RZ, RZ, -0x46b2bead ;  /* 0xb94d4153ff047424 */ /* 0x000fe200078e00ff */
[----:B------:R-:W-:-:S02]  /*0c40*/  FSETP.GEU.AND P4, PT, |R12|, 1.175494350822287508e-38, PT ;  /* 0x008000000c00780b */ /* 0x000fc40003f8e200 */
[----:B------:R-:W-:Y:S01]  /*0c50*/  LOP3.LUT P6, RZ, R2, 0x2, RZ, 0xc0, !PT ;  /* 0x0000000202ff7812 */ /* 0x000fe200078cc0ff */
[----:B------:R-:W-:Y:S01]  /*0c60*/  @P0 FMUL R13, R13, 0.25 ;  /* 0x3e8000000d0d0820 */ /* 0x000fe20000400000 */
[----:B------:R-:W-:Y:S02]  /*0c70*/  MOV R6, 0xbe2aaaa8 ;  /* 0xbe2aaaa800067802 */ /* 0x000fe40000000f00 */
[----:B------:R-:W-:Y:S01]  /*0c80*/  FSEL R2, R3, 1, P5 ;  /* 0x3f80000003027808 */ /* 0x000fe20002800000 */
[----:B------:R-:W-:Y:S02]  /*0c90*/  @P2 FMUL R12, R12, 0.25 ;  /* 0x3e8000000c0c2820 */ /* 0x000fe40000400000 */
[----:B------:R-:W-:Y:S02]  /*0ca0*/  @!P3 FMUL R13, R13, 16777216 ;  /* 0x4b8000000d0db820 */ /* 0x000fe40000400000 */
[----:B------:R-:W-:Y:S02]  /*0cb0*/  @!P5 IMAD.MOV.U32 R7, RZ, RZ, 0x37cbac00 ;  /* 0x37cbac00ff07d424 */ /* 0x000fe400078e00ff */
[----:B------:R-:W-:Y:S01]  /*0cc0*/  @!P4 FMUL R12, R12, 16777216 ;  /* 0x4b8000000c0cc820 */ /* 0x000fe20000400000 */
[----:B------:R-:W-:-:S02]  /*0cd0*/  @!P5 IMAD.MOV.U32 R5, RZ, RZ, 0x3d2aaabb ;  /* 0x3d2aaabbff05d424 */ /* 0x000fc400078e00ff */
[C---:B------:R-:W-:Y:S01]  /*0ce0*/  @!P5 FFMA.FTZ R4, R10.reuse, R7, -0.0013887860113754868507 ;  /* 0xbab607ed0a04d423 */ /* 0x040fe20000010007 */
[----:B------:R-:W0:Y:S01]  /*0cf0*/  MUFU.RCP R13, R13 ;  /* 0x0000000d000d7308 */ /* 0x000e220000001000 */
[----:B------:R-:W-:Y:S02]  /*0d00*/  IMAD.MOV.U32 R7, RZ, RZ, 0x3e800000 ;  /* 0x3e800000ff077424 */ /* 0x000fe400078e00ff */
[----:B------:R-:W-:Y:S02]  /*0d10*/  @!P5 IMAD.MOV.U32 R6, RZ, RZ, -0x41000001 ;  /* 0xbeffffffff06d424 */ /* 0x000fe400078e00ff */
[C---:B------:R-:W-:Y:S01]  /*0d20*/  FFMA.FTZ R5, R10.reuse, R4, R5 ;  /* 0x000000040a057223 */ /* 0x040fe20000010005 */
[C---:B------:R-:W-:Y:S02]  /*0d30*/  FSEL R4, R7.reuse, 1, P0 ;  /* 0x3f80000007047808 */ /* 0x040fe40000000000 */
[----:B------:R-:W1:Y:S01]  /*0d40*/  MUFU.RCP R12, R12 ;  /* 0x0000000c000c7308 */ /* 0x000e620000001000 */
[----:B------:R-:W-:Y:S01]  /*0d50*/  FSEL R3, R7, 1, P2 ;  /* 0x3f80000007037808 */ /* 0x000fe20001000000 */
[C---:B------:R-:W-:Y:S01]  /*0d60*/  FFMA.FTZ R5, R10.reuse, R5, R6 ;  /* 0x000000050a057223 */ /* 0x040fe20000010006 */
[----:B------:R-:W-:Y:S01]  /*0d70*/  FFMA.FTZ R7, R10, R2, RZ ;  /* 0x000000020a077223 */ /* 0x000fe200000100ff */
[----:B------:R-:W-:Y:S01]  /*0d80*/  @!P3 FMUL R4, R4, 16777216 ;  /* 0x4b8000000404b820 */ /* 0x000fe20000400000 */
[----:B------:R-:W-:Y:S01]  /*0d90*/  SHF.R.S32.HI R6, RZ, 0x1f, R11 ;  /* 0x0000001fff067819 */ /* 0x000fe2000001140b */
[----:B------:R-:W-:Y:S01]  /*0da0*/  @!P4 FMUL R3, R3, 16777216 ;  /* 0x4b8000000303c820 */ /* 0x000fe20000400000 */
[----:B------:R-:W-:Y:S01]  /*0db0*/  FFMA.FTZ R2, R7, R5, R2 ;  /* 0x0000000507027223 */ /* 0x000fe20000010002 */
[----:B0-----:R-:W-:Y:S01]  /*0dc0*/  FMUL R13, R13, R4 ;  /* 0x000000040d0d7220 */ /* 0x001fe20000400000 */
[----:B------:R-:W-:-:S02]  /*0dd0*/  LEA R4, P0, R11, UR6, 0x2 ;  /* 0x000000060b047c11 */ /* 0x000fc4000f8010ff */
[----:B------:R-:W-:Y:S02]  /*0de0*/  @P6 FFMA.FTZ R2, R2, -1, RZ ;  /* 0xbf80000002026823 */ /* 0x000fe400000100ff */
[----:B------:R-:W-:Y:S01]  /*0df0*/  LEA.HI.X R5, R11, UR7, R6, 0x2, P0 ;  /* 0x000000070b057c11 */ /* 0x000fe200080f1406 */
[----:B-1----:R-:W-:Y:S01]  /*0e00*/  FMUL R12, R12, R3 ;  /* 0x000000030c0c7220 */ /* 0x002fe20000400000 */
[----:B------:R-:W-:Y:S01]  /*0e10*/  FMUL R3, R0, R0 ;  /* 0x0000000000037220 */ /* 0x000fe20000400000 */
[----:B------:R-:W-:-:S03]  /*0e20*/  FMUL R2, R2, R2 ;  /* 0x0000000202027220 */ /* 0x000fc60000400000 */
[----:B------:R-:W-:Y:S01]  /*0e30*/  FFMA R8, R13, R3, R8 ;  /* 0x000000030d087223 */ /* 0x000fe20000000008 */
[----:B------:R-:W-:Y:S01]  /*0e40*/  FFMA R9, R12, R2, R9 ;  /* 0x000000020c097223 */ /* 0x000fe20000000009 */
[----:B------:R-:W-:Y:S06]  /*0e50*/  @P1 EXIT ;  /* 0x000000000000194d */ /* 0x000fec0003800000 */
[----:B------:R-:W-:Y:S01]  /*0e60*/  STG.E.64 desc[UR4][R4.64], R8 ;  /* 0x0000000804007986 */ /* 0x000fe2000c101b04 */
[----:B------:R-:W-:Y:S05]  /*0e70*/  EXIT ;  /* 0x000000000000794d */ /* 0x000fea0003800000 */
.L_x_6:
[----:B------:R-:W-:-:S00]  /*0e80*/  BRA `(.L_x_6) ;  /* 0xfffffffc00fc7947 */ /* 0x000fc0000383ffff */
[----:B------:R-:W-:-:S00]  /*0e90*/  NOP ;  /* 0x0000000000007918 */ /* 0x000fc00000000000 */
        /* <DEDUP_REMOVED lines=14> */
.L_x_7:


//--------------------- .nv.global.init           --------------------------
	.section	.nv.global.init,"aw",@progbits
	.align	4
.nv.global.init:
	.type		__cudart_i2opi_f,@object
	.size		__cudart_i2opi_f,(_$_str - __cudart_i2opi_f)
__cudart_i2opi_f:
        /*0000*/ 	.byte	0x41, 0x90, 0x43, 0x3c, 0x99, 0x95, 0x62, 0xdb, 0xc0, 0xdd, 0x34, 0xf5, 0xd1, 0x57, 0x27, 0xfc
        /*0010*/ 	.byte	0x29, 0x15, 0x44, 0x4e, 0x6e, 0x83, 0xf9, 0xa2
	.type		_$_str,@object
	.size		_$_str,(.L_0 - _$_str)
_$_str:
        /*0018*/ 	.byte	0x5f, 0x5f, 0x43, 0x55, 0x44, 0x41, 0x5f, 0x46, 0x54, 0x5a, 0x00
.L_0:


//--------------------- .nv.constant0.triton_poi_fused_add_mul_pow_reciprocal_sin_0 --------------------------
	.section	.nv.constant0.triton_poi_fused_add_mul_pow_reciprocal_sin_0,"a",@progbits
	.sectionflags	@""
	.align	4
.nv.constant0.triton_poi_fused_add_mul_pow_reciprocal_sin_0:
	.zero		556
